//
// Generated by NVIDIA NVVM Compiler
//
// Compiler Build ID: CL-36424714
// Cuda compilation tools, release 13.0, V13.0.88
// Based on NVVM 20.0.0
//

.version 9.0
.target sm_100
.address_size 64

	// .globl	_Z16maxPoolingKernelPKfPfiiiiiii

.visible .entry _Z16maxPoolingKernelPKfPfiiiiiii(
	.param .u64 .ptr .align 1 _Z16maxPoolingKernelPKfPfiiiiiii_param_0,
	.param .u64 .ptr .align 1 _Z16maxPoolingKernelPKfPfiiiiiii_param_1,
	.param .u32 _Z16maxPoolingKernelPKfPfiiiiiii_param_2,
	.param .u32 _Z16maxPoolingKernelPKfPfiiiiiii_param_3,
	.param .u32 _Z16maxPoolingKernelPKfPfiiiiiii_param_4,
	.param .u32 _Z16maxPoolingKernelPKfPfiiiiiii_param_5,
	.param .u32 _Z16maxPoolingKernelPKfPfiiiiiii_param_6,
	.param .u32 _Z16maxPoolingKernelPKfPfiiiiiii_param_7,
	.param .u32 _Z16maxPoolingKernelPKfPfiiiiiii_param_8
)
{
	.reg .pred 	%p<110>;
	.reg .b32 	%r<88>;
	.reg .b32 	%f<148>;
	.reg .b64 	%rd<15>;

	ld.param.u64 	%rd7, [_Z16maxPoolingKernelPKfPfiiiiiii_param_0];
	ld.param.u64 	%rd6, [_Z16maxPoolingKernelPKfPfiiiiiii_param_1];
	ld.param.u32 	%r28, [_Z16maxPoolingKernelPKfPfiiiiiii_param_2];
	ld.param.u32 	%r29, [_Z16maxPoolingKernelPKfPfiiiiiii_param_3];
	ld.param.u32 	%r34, [_Z16maxPoolingKernelPKfPfiiiiiii_param_4];
	ld.param.u32 	%r31, [_Z16maxPoolingKernelPKfPfiiiiiii_param_5];
	ld.param.u32 	%r35, [_Z16maxPoolingKernelPKfPfiiiiiii_param_6];
	ld.param.u32 	%r32, [_Z16maxPoolingKernelPKfPfiiiiiii_param_7];
	ld.param.u32 	%r33, [_Z16maxPoolingKernelPKfPfiiiiiii_param_8];
	cvta.to.global.u64 	%rd1, %rd7;
	mov.u32 	%r36, %ctaid.x;
	mov.u32 	%r37, %ntid.x;
	mov.u32 	%r38, %tid.x;
	mad.lo.s32 	%r1, %r36, %r37, %r38;
	mov.u32 	%r39, %ctaid.y;
	mov.u32 	%r40, %ntid.y;
	mov.u32 	%r41, %tid.y;
	mad.lo.s32 	%r42, %r39, %r40, %r41;
	mov.u32 	%r43, %ctaid.z;
	mov.u32 	%r44, %ntid.z;
	mov.u32 	%r45, %tid.z;
	mad.lo.s32 	%r3, %r43, %r44, %r45;
	setp.ge.s32 	%p1, %r1, %r31;
	setp.ge.s32 	%p2, %r42, %r34;
	or.pred  	%p3, %p1, %p2;
	setp.ge.s32 	%p4, %r3, %r35;
	or.pred  	%p5, %p3, %p4;
	@%p5 bra 	$L__BB0_79;
	setp.lt.s32 	%p6, %r33, 1;
	mov.f32 	%f110, 0fFF7FFFFF;
	@%p6 bra 	$L__BB0_78;
	mul.lo.s32 	%r4, %r32, %r1;
	mul.lo.s32 	%r5, %r32, %r42;
	mul.lo.s32 	%r6, %r28, %r3;
	and.b32  	%r7, %r33, 15;
	add.s32 	%r8, %r7, -1;
	and.b32  	%r9, %r33, 7;
	add.s32 	%r10, %r9, -1;
	and.b32  	%r11, %r33, 2147483632;
	and.b32  	%r12, %r33, 3;
	mov.f32 	%f110, 0fFF7FFFFF;
	mov.b32 	%r83, 0;
$L__BB0_3:
	setp.lt.u32 	%p7, %r33, 16;
	add.s32 	%r14, %r83, %r5;
	add.s32 	%r48, %r14, %r6;
	mul.lo.s32 	%r15, %r48, %r29;
	mov.b32 	%r86, 0;
	@%p7 bra 	$L__BB0_38;
	mov.b32 	%r84, 0;
$L__BB0_5:
	.pragma "nounroll";
	setp.ge.s32 	%p8, %r14, %r28;
	add.s32 	%r17, %r84, %r4;
	setp.ge.s32 	%p9, %r17, %r29;
	add.s32 	%r50, %r17, %r15;
	mul.wide.s32 	%rd8, %r50, 4;
	add.s64 	%rd2, %rd1, %rd8;
	or.pred  	%p10, %p9, %p8;
	@%p10 bra 	$L__BB0_7;
	ld.global.f32 	%f75, [%rd2];
	max.f32 	%f110, %f110, %f75;
$L__BB0_7:
	add.s32 	%r51, %r17, 1;
	setp.ge.s32 	%p12, %r51, %r29;
	or.pred  	%p13, %p12, %p8;
	@%p13 bra 	$L__BB0_9;
	ld.global.f32 	%f76, [%rd2+4];
	max.f32 	%f110, %f110, %f76;
$L__BB0_9:
	add.s32 	%r52, %r17, 2;
	setp.ge.s32 	%p15, %r52, %r29;
	or.pred  	%p16, %p15, %p8;
	@%p16 bra 	$L__BB0_11;
	ld.global.f32 	%f77, [%rd2+8];
	max.f32 	%f110, %f110, %f77;
$L__BB0_11:
	add.s32 	%r53, %r17, 3;
	setp.ge.s32 	%p18, %r53, %r29;
	or.pred  	%p19, %p18, %p8;
	@%p19 bra 	$L__BB0_13;
	ld.global.f32 	%f78, [%rd2+12];
	max.f32 	%f110, %f110, %f78;
$L__BB0_13:
	add.s32 	%r54, %r17, 4;
	setp.ge.s32 	%p21, %r54, %r29;
	or.pred  	%p22, %p21, %p8;
	@%p22 bra 	$L__BB0_15;
	ld.global.f32 	%f79, [%rd2+16];
	max.f32 	%f110, %f110, %f79;
$L__BB0_15:
	add.s32 	%r55, %r17, 5;
	setp.ge.s32 	%p24, %r55, %r29;
	or.pred  	%p25, %p24, %p8;
	@%p25 bra 	$L__BB0_17;
	ld.global.f32 	%f80, [%rd2+20];
	max.f32 	%f110, %f110, %f80;
$L__BB0_17:
	add.s32 	%r56, %r17, 6;
	setp.ge.s32 	%p27, %r56, %r29;
	or.pred  	%p28, %p27, %p8;
	@%p28 bra 	$L__BB0_19;
	ld.global.f32 	%f81, [%rd2+24];
	max.f32 	%f110, %f110, %f81;
$L__BB0_19:
	add.s32 	%r57, %r17, 7;
	setp.ge.s32 	%p30, %r57, %r29;
	or.pred  	%p31, %p30, %p8;
	@%p31 bra 	$L__BB0_21;
	ld.global.f32 	%f82, [%rd2+28];
	max.f32 	%f110, %f110, %f82;
$L__BB0_21:
	add.s32 	%r58, %r17, 8;
	setp.ge.s32 	%p33, %r58, %r29;
	or.pred  	%p34, %p33, %p8;
	@%p34 bra 	$L__BB0_23;
	ld.global.f32 	%f83, [%rd2+32];
	max.f32 	%f110, %f110, %f83;
$L__BB0_23:
	add.s32 	%r59, %r17, 9;
	setp.ge.s32 	%p36, %r59, %r29;
	or.pred  	%p37, %p36, %p8;
	@%p37 bra 	$L__BB0_25;
	ld.global.f32 	%f84, [%rd2+36];
	max.f32 	%f110, %f110, %f84;
$L__BB0_25:
	add.s32 	%r60, %r17, 10;
	setp.ge.s32 	%p39, %r60, %r29;
	or.pred  	%p40, %p39, %p8;
	@%p40 bra 	$L__BB0_27;
	ld.global.f32 	%f85, [%rd2+40];
	max.f32 	%f110, %f110, %f85;
$L__BB0_27:
	add.s32 	%r61, %r17, 11;
	setp.ge.s32 	%p42, %r61, %r29;
	or.pred  	%p43, %p42, %p8;
	@%p43 bra 	$L__BB0_29;
	ld.global.f32 	%f86, [%rd2+44];
	max.f32 	%f110, %f110, %f86;
$L__BB0_29:
	add.s32 	%r62, %r17, 12;
	setp.ge.s32 	%p45, %r62, %r29;
	or.pred  	%p46, %p45, %p8;
	@%p46 bra 	$L__BB0_31;
	ld.global.f32 	%f87, [%rd2+48];
	max.f32 	%f110, %f110, %f87;
$L__BB0_31:
	add.s32 	%r63, %r17, 13;
	setp.ge.s32 	%p48, %r63, %r29;
	or.pred  	%p49, %p48, %p8;
	@%p49 bra 	$L__BB0_33;
	ld.global.f32 	%f88, [%rd2+52];
	max.f32 	%f110, %f110, %f88;
$L__BB0_33:
	add.s32 	%r64, %r17, 14;
	setp.ge.s32 	%p51, %r64, %r29;
	or.pred  	%p52, %p51, %p8;
	@%p52 bra 	$L__BB0_35;
	ld.global.f32 	%f89, [%rd2+56];
	max.f32 	%f110, %f110, %f89;
$L__BB0_35:
	add.s32 	%r65, %r17, 15;
	setp.ge.s32 	%p54, %r65, %r29;
	or.pred  	%p55, %p54, %p8;
	@%p55 bra 	$L__BB0_37;
	ld.global.f32 	%f90, [%rd2+60];
	max.f32 	%f110, %f110, %f90;
$L__BB0_37:
	add.s32 	%r84, %r84, 16;
	setp.ne.s32 	%p56, %r84, %r11;
	mov.u32 	%r86, %r11;
	@%p56 bra 	$L__BB0_5;
$L__BB0_38:
	setp.eq.s32 	%p57, %r7, 0;
	@%p57 bra 	$L__BB0_77;
	setp.lt.u32 	%p58, %r8, 7;
	@%p58 bra 	$L__BB0_57;
	setp.ge.s32 	%p59, %r14, %r28;
	add.s32 	%r20, %r86, %r4;
	setp.ge.s32 	%p60, %r20, %r29;
	add.s32 	%r66, %r20, %r15;
	mul.wide.s32 	%rd9, %r66, 4;
	add.s64 	%rd3, %rd1, %rd9;
	or.pred  	%p61, %p60, %p59;
	@%p61 bra 	$L__BB0_42;
	ld.global.f32 	%f92, [%rd3];
	max.f32 	%f110, %f110, %f92;
$L__BB0_42:
	add.s32 	%r67, %r20, 1;
	setp.ge.s32 	%p63, %r67, %r29;
	or.pred  	%p64, %p63, %p59;
	@%p64 bra 	$L__BB0_44;
	ld.global.f32 	%f93, [%rd3+4];
	max.f32 	%f110, %f110, %f93;
$L__BB0_44:
	add.s32 	%r68, %r20, 2;
	setp.ge.s32 	%p66, %r68, %r29;
	or.pred  	%p67, %p66, %p59;
	@%p67 bra 	$L__BB0_46;
	ld.global.f32 	%f94, [%rd3+8];
	max.f32 	%f110, %f110, %f94;
$L__BB0_46:
	add.s32 	%r69, %r20, 3;
	setp.ge.s32 	%p69, %r69, %r29;
	or.pred  	%p70, %p69, %p59;
	@%p70 bra 	$L__BB0_48;
	ld.global.f32 	%f95, [%rd3+12];
	max.f32 	%f110, %f110, %f95;
$L__BB0_48:
	add.s32 	%r70, %r20, 4;
	setp.ge.s32 	%p72, %r70, %r29;
	or.pred  	%p73, %p72, %p59;
	@%p73 bra 	$L__BB0_50;
	ld.global.f32 	%f96, [%rd3+16];
	max.f32 	%f110, %f110, %f96;
$L__BB0_50:
	add.s32 	%r71, %r20, 5;
	setp.ge.s32 	%p75, %r71, %r29;
	or.pred  	%p76, %p75, %p59;
	@%p76 bra 	$L__BB0_52;
	ld.global.f32 	%f97, [%rd3+20];
	max.f32 	%f110, %f110, %f97;
$L__BB0_52:
	add.s32 	%r72, %r20, 6;
	setp.ge.s32 	%p78, %r72, %r29;
	or.pred  	%p79, %p78, %p59;
	@%p79 bra 	$L__BB0_54;
	ld.global.f32 	%f98, [%rd3+24];
	max.f32 	%f110, %f110, %f98;
$L__BB0_54:
	add.s32 	%r73, %r20, 7;
	setp.ge.s32 	%p81, %r73, %r29;
	or.pred  	%p82, %p81, %p59;
	@%p82 bra 	$L__BB0_56;
	ld.global.f32 	%f99, [%rd3+28];
	max.f32 	%f110, %f110, %f99;
$L__BB0_56:
	add.s32 	%r86, %r86, 8;
$L__BB0_57:
	setp.eq.s32 	%p83, %r9, 0;
	@%p83 bra 	$L__BB0_77;
	setp.lt.u32 	%p84, %r10, 3;
	@%p84 bra 	$L__BB0_68;
	setp.ge.s32 	%p85, %r14, %r28;
	add.s32 	%r23, %r86, %r4;
	setp.ge.s32 	%p86, %r23, %r29;
	add.s32 	%r74, %r23, %r15;
	mul.wide.s32 	%rd10, %r74, 4;
	add.s64 	%rd4, %rd1, %rd10;
	or.pred  	%p87, %p86, %p85;
	@%p87 bra 	$L__BB0_61;
	ld.global.f32 	%f101, [%rd4];
	max.f32 	%f110, %f110, %f101;
$L__BB0_61:
	add.s32 	%r75, %r23, 1;
	setp.ge.s32 	%p89, %r75, %r29;
	or.pred  	%p90, %p89, %p85;
	@%p90 bra 	$L__BB0_63;
	ld.global.f32 	%f102, [%rd4+4];
	max.f32 	%f110, %f110, %f102;
$L__BB0_63:
	add.s32 	%r76, %r23, 2;
	setp.ge.s32 	%p92, %r76, %r29;
	or.pred  	%p93, %p92, %p85;
	@%p93 bra 	$L__BB0_65;
	ld.global.f32 	%f103, [%rd4+8];
	max.f32 	%f110, %f110, %f103;
$L__BB0_65:
	add.s32 	%r77, %r23, 3;
	setp.ge.s32 	%p95, %r77, %r29;
	or.pred  	%p96, %p95, %p85;
	@%p96 bra 	$L__BB0_67;
	ld.global.f32 	%f104, [%rd4+12];
	max.f32 	%f110, %f110, %f104;
$L__BB0_67:
	add.s32 	%r86, %r86, 4;
$L__BB0_68:
	setp.eq.s32 	%p97, %r12, 0;
	@%p97 bra 	$L__BB0_77;
	setp.ge.s32 	%p98, %r14, %r28;
	add.s32 	%r26, %r86, %r4;
	setp.ge.s32 	%p99, %r26, %r29;
	add.s32 	%r78, %r26, %r15;
	mul.wide.s32 	%rd11, %r78, 4;
	add.s64 	%rd5, %rd1, %rd11;
	or.pred  	%p100, %p99, %p98;
	@%p100 bra 	$L__BB0_71;
	ld.global.f32 	%f105, [%rd5];
	max.f32 	%f110, %f110, %f105;
$L__BB0_71:
	setp.eq.s32 	%p101, %r12, 1;
	@%p101 bra 	$L__BB0_77;
	add.s32 	%r79, %r26, 1;
	setp.ge.s32 	%p103, %r79, %r29;
	or.pred  	%p104, %p103, %p98;
	@%p104 bra 	$L__BB0_74;
	ld.global.f32 	%f106, [%rd5+4];
	max.f32 	%f110, %f110, %f106;
$L__BB0_74:
	setp.eq.s32 	%p105, %r12, 2;
	@%p105 bra 	$L__BB0_77;
	add.s32 	%r80, %r26, 2;
	setp.ge.s32 	%p107, %r80, %r29;
	or.pred  	%p108, %p107, %p98;
	@%p108 bra 	$L__BB0_77;
	ld.global.f32 	%f107, [%rd5+8];
	max.f32 	%f110, %f110, %f107;
$L__BB0_77:
	add.s32 	%r83, %r83, 1;
	setp.ne.s32 	%p109, %r83, %r33;
	@%p109 bra 	$L__BB0_3;
$L__BB0_78:
	mad.lo.s32 	%r81, %r34, %r3, %r42;
	mad.lo.s32 	%r82, %r81, %r31, %r1;
	cvta.to.global.u64 	%rd12, %rd6;
	mul.wide.s32 	%rd13, %r82, 4;
	add.s64 	%rd14, %rd12, %rd13;
	st.global.f32 	[%rd14], %f110;
$L__BB0_79:
	ret;

}


// ===== COMPILED SASS (sm_100) =====

	.target	sm_100

	.elftype	@"ET_EXEC"


//--------------------- .note.nv.tkinfo           --------------------------
	.section	.note.nv.tkinfo,"",@"SHT_NOTE"
	.sectionflags	@"SHF_NOTE_NV_TKINFO"
	.tkinfo
        /*0018*/ 	.word	0x00000002
        /*0030*/ 	.string	""
        /*0030*/ 	.string	"ptxas"
        /*0030*/ 	.string	"Cuda compilation tools, release 13.0, V13.0.88"
        /*0030*/ 	.string	"Build cuda_13.0.r13.0/compiler.36424714_0"
        /*0030*/ 	.string	"-arch sm_100 -m 64 "



//--------------------- .note.nv.cuinfo           --------------------------
	.section	.note.nv.cuinfo,"",@"SHT_NOTE"
	.sectionflags	@"SHF_NOTE_NV_CUINFO"
        /*0018*/ 	.short	0x0002
        /*001a*/ 	.short	0x0064
        /*001c*/ 	.short	0x0082
	.zero		2


//--------------------- .nv.info                  --------------------------
	.section	.nv.info,"",@"SHT_CUDA_INFO"
	.align	4


	//----- nvinfo : EIATTR_REGCOUNT
	.align		4
        /*0000*/ 	.byte	0x04, 0x2f
        /*0002*/ 	.short	(.L_1 - .L_0)
	.align		4
.L_0:
        /*0004*/ 	.word	index@(_Z16maxPoolingKernelPKfPfiiiiiii)
        /*0008*/ 	.word	0x0000001a


	//----- nvinfo : EIATTR_FRAME_SIZE
	.align		4
.L_1:
        /*000c*/ 	.byte	0x04, 0x11
        /*000e*/ 	.short	(.L_3 - .L_2)
	.align		4
.L_2:
        /*0010*/ 	.word	index@(_Z16maxPoolingKernelPKfPfiiiiiii)
        /*0014*/ 	.word	0x00000000


	//----- nvinfo : EIATTR_MIN_STACK_SIZE
	.align		4
.L_3:
        /*0018*/ 	.byte	0x04, 0x12
        /*001a*/ 	.short	(.L_5 - .L_4)
	.align		4
.L_4:
        /*001c*/ 	.word	index@(_Z16maxPoolingKernelPKfPfiiiiiii)
        /*0020*/ 	.word	0x00000000
.L_5:


//--------------------- .nv.compat                --------------------------
	.section	.nv.compat,"",@"SHT_CUDA_COMPAT_INFO"
	.align	4
        /*0000*/ 	.byte	0x02, 0x09, 0x00, 0x00, 0x02, 0x02, 0x01, 0x00, 0x02, 0x05, 0x05, 0x00, 0x03, 0x07, 0x01, 0x01
        /*0010*/ 	.byte	0x02, 0x03, 0x00, 0x00, 0x02, 0x06, 0x01, 0x00, 0x04, 0x0b, 0x08, 0x00, 0x09, 0x00, 0x00, 0x00
        /*0020*/ 	.byte	0x00, 0x00, 0x00, 0x00


//--------------------- .nv.info._Z16maxPoolingKernelPKfPfiiiiiii --------------------------
	.section	.nv.info._Z16maxPoolingKernelPKfPfiiiiiii,"",@"SHT_CUDA_INFO"
	.sectionflags	@""
	.align	4


	//----- nvinfo : EIATTR_CUDA_API_VERSION
	.align		4
        /*0000*/ 	.byte	0x04, 0x37
        /*0002*/ 	.short	(.L_7 - .L_6)
.L_6:
        /*0004*/ 	.word	0x00000082


	//----- nvinfo : EIATTR_KPARAM_INFO
	.align		4
.L_7:
        /*0008*/ 	.byte	0x04, 0x17
        /*000a*/ 	.short	(.L_9 - .L_8)
.L_8:
        /*000c*/ 	.word	0x00000000
        /*0010*/ 	.short	0x0008
        /*0012*/ 	.short	0x0028
        /*0014*/ 	.byte	0x00, 0xf0, 0x11, 0x00


	//----- nvinfo : EIATTR_KPARAM_INFO
	.align		4
.L_9:
        /*0018*/ 	.byte	0x04, 0x17
        /*001a*/ 	.short	(.L_11 - .L_10)
.L_10:
        /*001c*/ 	.word	0x00000000
        /*0020*/ 	.short	0x0007
        /*0022*/ 	.short	0x0024
        /*0024*/ 	.byte	0x00, 0xf0, 0x11, 0x00


	//----- nvinfo : EIATTR_KPARAM_INFO
	.align		4
.L_11:
        /*0028*/ 	.byte	0x04, 0x17
        /*002a*/ 	.short	(.L_13 - .L_12)
.L_12:
        /*002c*/ 	.word	0x00000000
        /*0030*/ 	.short	0x0006
        /*0032*/ 	.short	0x0020
        /*0034*/ 	.byte	0x00, 0xf0, 0x11, 0x00


	//----- nvinfo : EIATTR_KPARAM_INFO
	.align		4
.L_13:
        /*0038*/ 	.byte	0x04, 0x17
        /*003a*/ 	.short	(.L_15 - .L_14)
.L_14:
        /*003c*/ 	.word	0x00000000
        /*0040*/ 	.short	0x0005
        /*0042*/ 	.short	0x001c
        /*0044*/ 	.byte	0x00, 0xf0, 0x11, 0x00


	//----- nvinfo : EIATTR_KPARAM_INFO
	.align		4
.L_15:
        /*0048*/ 	.byte	0x04, 0x17
        /*004a*/ 	.short	(.L_17 - .L_16)
.L_16:
        /*004c*/ 	.word	0x00000000
        /*0050*/ 	.short	0x0004
        /*0052*/ 	.short	0x0018
        /*0054*/ 	.byte	0x00, 0xf0, 0x11, 0x00


	//----- nvinfo : EIATTR_KPARAM_INFO
	.align		4
.L_17:
        /*0058*/ 	.byte	0x04, 0x17
        /*005a*/ 	.short	(.L_19 - .L_18)
.L_18:
        /*005c*/ 	.word	0x00000000
        /*0060*/ 	.short	0x0003
        /*0062*/ 	.short	0x0014
        /*0064*/ 	.byte	0x00, 0xf0, 0x11, 0x00


	//----- nvinfo : EIATTR_KPARAM_INFO
	.align		4
.L_19:
        /*0068*/ 	.byte	0x04, 0x17
        /*006a*/ 	.short	(.L_21 - .L_20)
.L_20:
        /*006c*/ 	.word	0x00000000
        /*0070*/ 	.short	0x0002
        /*0072*/ 	.short	0x0010
        /*0074*/ 	.byte	0x00, 0xf0, 0x11, 0x00


	//----- nvinfo : EIATTR_KPARAM_INFO
	.align		4
.L_21:
        /*0078*/ 	.byte	0x04, 0x17
        /*007a*/ 	.short	(.L_23 - .L_22)
.L_22:
        /*007c*/ 	.word	0x00000000
        /*0080*/ 	.short	0x0001
        /*0082*/ 	.short	0x0008
        /*0084*/ 	.byte	0x00, 0xf5, 0x21, 0x00


	//----- nvinfo : EIATTR_KPARAM_INFO
	.align		4
.L_23:
        /*0088*/ 	.byte	0x04, 0x17
        /*008a*/ 	.short	(.L_25 - .L_24)
.L_24:
        /*008c*/ 	.word	0x00000000
        /*0090*/ 	.short	0x0000
        /*0092*/ 	.short	0x0000
        /*0094*/ 	.byte	0x00, 0xf5, 0x21, 0x00


	//----- nvinfo : EIATTR_SPARSE_MMA_MASK
	.align		4
.L_25:
        /*0098*/ 	.byte	0x03, 0x50
        /*009a*/ 	.short	0x0000


	//----- nvinfo : EIATTR_MAXREG_COUNT
	.align		4
        /*009c*/ 	.byte	0x03, 0x1b
        /*009e*/ 	.short	0x00ff


	//----- nvinfo : EIATTR_MERCURY_ISA_VERSION
	.align		4
        /*00a0*/ 	.byte	0x03, 0x5f
        /*00a2*/ 	.short	0x0101


	//----- nvinfo : EIATTR_VRC_CTA_INIT_COUNT
	.align		4
        /*00a4*/ 	.byte	0x02, 0x4a
	.zero		1
	.zero		1


	//----- nvinfo : EIATTR_EXIT_INSTR_OFFSETS
	.align		4
        /*00a8*/ 	.byte	0x04, 0x1c
        /*00aa*/ 	.short	(.L_27 - .L_26)


	//   ....[0]....
.L_26:
        /*00ac*/ 	.word	0x00000120


	//   ....[1]....
        /*00b0*/ 	.word	0x00000da0


	//----- nvinfo : EIATTR_CRS_STACK_SIZE
	.align		4
.L_27:
        /*00b4*/ 	.byte	0x04, 0x1e
        /*00b6*/ 	.short	(.L_29 - .L_28)
.L_28:
        /*00b8*/ 	.word	0x00000000


	//----- nvinfo : EIATTR_CBANK_PARAM_SIZE
	.align		4
.L_29:
        /*00bc*/ 	.byte	0x03, 0x19
        /*00be*/ 	.short	0x002c


	//----- nvinfo : EIATTR_PARAM_CBANK
	.align		4
        /*00c0*/ 	.byte	0x04, 0x0a
        /*00c2*/ 	.short	(.L_31 - .L_30)
	.align		4
.L_30:
        /*00c4*/ 	.word	index@(.nv.constant0._Z16maxPoolingKernelPKfPfiiiiiii)
        /*00c8*/ 	.short	0x0380
        /*00ca*/ 	.short	0x002c


	//----- nvinfo : EIATTR_SW_WAR
	.align		4
.L_31:
        /*00cc*/ 	.byte	0x04, 0x36
        /*00ce*/ 	.short	(.L_33 - .L_32)
.L_32:
        /*00d0*/ 	.word	0x00000008
.L_33:


//--------------------- .nv.callgraph             --------------------------
	.section	.nv.callgraph,"",@"SHT_CUDA_CALLGRAPH"
	.align	4
	.sectionentsize	8
	.align		4
        /*0000*/ 	.word	0x00000000
	.align		4
        /*0004*/ 	.word	0xffffffff
	.align		4
        /*0008*/ 	.word	0x00000000
	.align		4
        /*000c*/ 	.word	0xfffffffe
	.align		4
        /*0010*/ 	.word	0x00000000
	.align		4
        /*0014*/ 	.word	0xfffffffd
	.align		4
        /*0018*/ 	.word	0x00000000
	.align		4
        /*001c*/ 	.word	0xfffffffc


//--------------------- .text._Z16maxPoolingKernelPKfPfiiiiiii --------------------------
	.section	.text._Z16maxPoolingKernelPKfPfiiiiiii,"ax",@progbits
	.align	128
        .global         _Z16maxPoolingKernelPKfPfiiiiiii
        .type           _Z16maxPoolingKernelPKfPfiiiiiii,@function
        .size           _Z16maxPoolingKernelPKfPfiiiiiii,(.L_x_10 - _Z16maxPoolingKernelPKfPfiiiiiii)
        .other          _Z16maxPoolingKernelPKfPfiiiiiii,@"STO_CUDA_ENTRY STV_DEFAULT"
_Z16maxPoolingKernelPKfPfiiiiiii:
.text._Z16maxPoolingKernelPKfPfiiiiiii:
[----:B------:R-:W-:Y:S01]  /*0000*/  LDC R1, c[0x0][0x37c] ;  /* 0x0000df00ff017b82 */ /* 0x000fe20000000800 */
[----:B------:R-:W0:Y:S07]  /*0010*/  S2R R2, SR_TID.Y ;  /* 0x0000000000027919 */ /* 0x000e2e0000002200 */
[----:B------:R-:W1:Y:S01]  /*0020*/  LDC R3, c[0x0][0x360] ;  /* 0x0000d800ff037b82 */ /* 0x000e620000000800 */
[----:B------:R-:W2:Y:S01]  /*0030*/  LDCU.64 UR8, c[0x0][0x398] ;  /* 0x00007300ff0877ac */ /* 0x000ea20008000a00 */
[----:B------:R-:W1:Y:S01]  /*0040*/  S2R R0, SR_TID.X ;  /* 0x0000000000007919 */ /* 0x000e620000002100 */
[----:B------:R-:W3:Y:S01]  /*0050*/  LDCU UR7, c[0x0][0x3a0] ;  /* 0x00007400ff0777ac */ /* 0x000ee20008000800 */
[----:B------:R-:W4:Y:S04]  /*0060*/  S2R R7, SR_TID.Z ;  /* 0x0000000000077919 */ /* 0x000f280000002300 */
[----:B------:R-:W0:Y:S08]  /*0070*/  S2UR UR5, SR_CTAID.Y ;  /* 0x00000000000579c3 */ /* 0x000e300000002600 */
[----:B------:R-:W0:Y:S08]  /*0080*/  LDC R5, c[0x0][0x364] ;  /* 0x0000d900ff057b82 */ /* 0x000e300000000800 */
[----:B------:R-:W1:Y:S08]  /*0090*/  S2UR UR4, SR_CTAID.X ;  /* 0x00000000000479c3 */ /* 0x000e700000002500 */
[----:B------:R-:W4:Y:S08]  /*00a0*/  S2UR UR6, SR_CTAID.Z ;  /* 0x00000000000679c3 */ /* 0x000f300000002700 */
[----:B------:R-:W4:Y:S01]  /*00b0*/  LDC R4, c[0x0][0x368] ;  /* 0x0000da00ff047b82 */ /* 0x000f220000000800 */
[----:B0-----:R-:W-:-:S05]  /*00c0*/  IMAD R5, R5, UR5, R2 ;  /* 0x0000000505057c24 */ /* 0x001fca000f8e0202 */
[----:B--2---:R-:W-:Y:S01]  /*00d0*/  ISETP.GE.AND P0, PT, R5, UR8, PT ;  /* 0x0000000805007c0c */ /* 0x004fe2000bf06270 */
[----:B-1----:R-:W-:-:S05]  /*00e0*/  IMAD R3, R3, UR4, R0 ;  /* 0x0000000403037c24 */ /* 0x002fca000f8e0200 */
[----:B------:R-:W-:Y:S01]  /*00f0*/  ISETP.GE.OR P0, PT, R3, UR9, P0 ;  /* 0x0000000903007c0c */ /* 0x000fe20008706670 */
[----:B----4-:R-:W-:-:S05]  /*0100*/  IMAD R2, R4, UR6, R7 ;  /* 0x0000000604027c24 */ /* 0x010fca000f8e0207 */
[----:B---3--:R-:W-:-:S13]  /*0110*/  ISETP.GE.OR P0, PT, R2, UR7, P0 ;  /* 0x0000000702007c0c */ /* 0x008fda0008706670 */
[----:B------:R-:W-:Y:S05]  /*0120*/  @P0 EXIT ;  /* 0x000000000000094d */ /* 0x000fea0003800000 */
[----:B------:R-:W0:Y:S01]  /*0130*/  LDC R4, c[0x0][0x3a8] ;  /* 0x0000ea00ff047b82 */ /* 0x000e220000000800 */
[----:B------:R-:W1:Y:S01]  /*0140*/  LDCU.64 UR6, c[0x0][0x358] ;  /* 0x00006b00ff0677ac */ /* 0x000e620008000a00 */
[----:B------:R-:W-:Y:S01]  /*0150*/  IMAD.MOV.U32 R0, RZ, RZ, -0x800001 ;  /* 0xff7fffffff007424 */ /* 0x000fe200078e00ff */
[----:B0-----:R-:W-:-:S13]  /*0160*/  ISETP.GE.AND P0, PT, R4, 0x1, PT ;  /* 0x000000010400780c */ /* 0x001fda0003f06270 */
[----:B-1----:R-:W-:Y:S05]  /*0170*/  @!P0 BRA `(.L_x_0) ;  /* 0x0000000800f08947 */ /* 0x002fea0003800000 */
[C---:B------:R-:W-:Y:S01]  /*0180*/  LOP3.LUT R16, R4.reuse, 0xf, RZ, 0xc0, !PT ;  /* 0x0000000f04107812 */ /* 0x040fe200078ec0ff */
[----:B------:R-:W-:Y:S01]  /*0190*/  UMOV UR4, URZ ;  /* 0x000000ff00047c82 */ /* 0x000fe20008000000 */
[C---:B------:R-:W-:Y:S02]  /*01a0*/  LOP3.LUT R15, R4.reuse, 0x7, RZ, 0xc0, !PT ;  /* 0x00000007040f7812 */ /* 0x040fe400078ec0ff */
[----:B------:R-:W-:Y:S01]  /*01b0*/  LOP3.LUT R10, R4, 0x7ffffff0, RZ, 0xc0, !PT ;  /* 0x7ffffff0040a7812 */ /* 0x000fe200078ec0ff */
[----:B------:R-:W-:Y:S01]  /*01c0*/  VIADD R0, R16, 0xffffffff ;  /* 0xffffffff10007836 */ /* 0x000fe20000000000 */
[----:B------:R-:W-:Y:S01]  /*01d0*/  LOP3.LUT R4, R4, 0x3, RZ, 0xc0, !PT ;  /* 0x0000000304047812 */ /* 0x000fe200078ec0ff */
[----:B------:R-:W-:-:S03]  /*01e0*/  VIADD R6, R15, 0xffffffff ;  /* 0xffffffff0f067836 */ /* 0x000fc60000000000 */
[----:B------:R-:W-:Y:S01]  /*01f0*/  ISETP.GE.U32.AND P1, PT, R0, 0x7, PT ;  /* 0x000000070000780c */ /* 0x000fe20003f26070 */
[----:B------:R-:W-:Y:S01]  /*0200*/  IMAD.MOV.U32 R0, RZ, RZ, -0x800001 ;  /* 0xff7fffffff007424 */ /* 0x000fe200078e00ff */
[----:B------:R-:W-:-:S13]  /*0210*/  ISETP.GE.U32.AND P2, PT, R6, 0x3, PT ;  /* 0x000000030600780c */ /* 0x000fda0003f46070 */
.L_x_8:
[----:B------:R-:W0:Y:S01]  /*0220*/  LDCU UR8, c[0x0][0x3a8] ;  /* 0x00007500ff0877ac */ /* 0x000e220008000800 */
[----:B------:R-:W-:Y:S01]  /*0230*/  IMAD.MOV.U32 R8, RZ, RZ, RZ ;  /* 0x000000ffff087224 */ /* 0x000fe200078e00ff */
[----:B------:R-:W1:Y:S01]  /*0240*/  LDCU UR9, c[0x0][0x3a4] ;  /* 0x00007480ff0977ac */ /* 0x000e620008000800 */
[----:B------:R-:W2:Y:S01]  /*0250*/  LDCU UR5, c[0x0][0x390] ;  /* 0x00007200ff0577ac */ /* 0x000ea20008000800 */
[----:B0-----:R-:W-:Y:S01]  /*0260*/  UISETP.GE.U32.AND UP0, UPT, UR8, 0x10, UPT ;  /* 0x000000100800788c */ /* 0x001fe2000bf06070 */
[----:B-1----:R-:W-:-:S04]  /*0270*/  IMAD.U32 R14, RZ, RZ, UR9 ;  /* 0x00000009ff0e7e24 */ /* 0x002fc8000f8e00ff */
[----:B------:R-:W-:Y:S01]  /*0280*/  IMAD R11, R5, R14, UR4 ;  /* 0x00000004050b7e24 */ /* 0x000fe2000f8e020e */
[----:B------:R-:W-:-:S03]  /*0290*/  UIADD3 UR4, UPT, UPT, UR4, 0x1, URZ ;  /* 0x0000000104047890 */ /* 0x000fc6000fffe0ff */
[----:B--2---:R-:W-:Y:S01]  /*02a0*/  IMAD R12, R2, UR5, R11 ;  /* 0x00000005020c7c24 */ /* 0x004fe2000f8e020b */
[----:B------:R-:W-:Y:S01]  /*02b0*/  UISETP.NE.AND UP1, UPT, UR4, UR8, UPT ;  /* 0x000000080400728c */ /* 0x000fe2000bf25270 */
[----:B------:R-:W-:Y:S10]  /*02c0*/  BRA.U !UP0, `(.L_x_1) ;  /* 0x00000005082c7547 */ /* 0x000ff4000b800000 */
[----:B------:R-:W0:Y:S01]  /*02d0*/  LDC R14, c[0x0][0x3a4] ;  /* 0x0000e900ff0e7b82 */ /* 0x000e220000000800 */
[----:B------:R-:W-:Y:S01]  /*02e0*/  ISETP.GE.AND P0, PT, R11, UR5, PT ;  /* 0x000000050b007c0c */ /* 0x000fe2000bf06270 */
[----:B------:R-:W1:Y:S01]  /*02f0*/  LDCU UR8, c[0x0][0x394] ;  /* 0x00007280ff0877ac */ /* 0x000e620008000800 */
[----:B------:R-:W-:-:S05]  /*0300*/  UMOV UR5, URZ ;  /* 0x000000ff00057c82 */ /* 0x000fca0008000000 */
[----:B------:R-:W2:Y:S06]  /*0310*/  LDC.64 R6, c[0x0][0x380] ;  /* 0x0000e000ff067b82 */ /* 0x000eac0000000a00 */
.L_x_2:
[----:B0-----:R-:W-:-:S04]  /*0320*/  IMAD R13, R3, R14, UR5 ;  /* 0x00000005030d7e24 */ /* 0x001fc8000f8e020e */
[C---:B------:R-:W-:Y:S01]  /*0330*/  VIADD R8, R13.reuse, 0x1 ;  /* 0x000000010d087836 */ /* 0x040fe20000000000 */
[C---:B-1----:R-:W-:Y:S01]  /*0340*/  ISETP.GE.OR P3, PT, R13.reuse, UR8, P0 ;  /* 0x000000080d007c0c */ /* 0x042fe20008766670 */
[----:B------:R-:W-:Y:S02]  /*0350*/  IMAD R9, R12, UR8, R13 ;  /* 0x000000080c097c24 */ /* 0x000fe4000f8e020d */
[----:B------:R-:W-:Y:S01]  /*0360*/  VIADD R17, R13, 0x2 ;  /* 0x000000020d117836 */ /* 0x000fe20000000000 */
[----:B------:R-:W-:Y:S01]  /*0370*/  ISETP.GE.OR P4, PT, R8, UR8, P0 ;  /* 0x0000000808007c0c */ /* 0x000fe20008786670 */
[----:B--2---:R-:W-:-:S03]  /*0380*/  IMAD.WIDE R8, R9, 0x4, R6 ;  /* 0x0000000409087825 */ /* 0x004fc600078e0206 */
[----:B------:R-:W-:Y:S01]  /*0390*/  ISETP.GE.OR P6, PT, R17, UR8, P0 ;  /* 0x0000000811007c0c */ /* 0x000fe200087c6670 */
[----:B------:R-:W-:-:S04]  /*03a0*/  VIADD R18, R13, 0x3 ;  /* 0x000000030d127836 */ /* 0x000fc80000000000 */
[----:B------:R-:W2:Y:S01]  /*03b0*/  @!P3 LDG.E R17, desc[UR6][R8.64] ;  /* 0x000000060811b981 */ /* 0x000ea2000c1e1900 */
[----:B------:R-:W-:-:S03]  /*03c0*/  ISETP.GE.OR P5, PT, R18, UR8, P0 ;  /* 0x0000000812007c0c */ /* 0x000fc600087a6670 */
[----:B------:R-:W3:Y:S04]  /*03d0*/  @!P4 LDG.E R19, desc[UR6][R8.64+0x4] ;  /* 0x000004060813c981 */ /* 0x000ee8000c1e1900 */
[----:B------:R-:W4:Y:S06]  /*03e0*/  @!P6 LDG.E R21, desc[UR6][R8.64+0x8] ;  /* 0x000008060815e981 */ /* 0x000f2c000c1e1900 */
[----:B------:R-:W5:Y:S01]  /*03f0*/  @!P5 LDG.E R23, desc[UR6][R8.64+0xc] ;  /* 0x00000c060817d981 */ /* 0x000f62000c1e1900 */
[C---:B------:R-:W-:Y:S01]  /*0400*/  VIADD R18, R13.reuse, 0x4 ;  /* 0x000000040d127836 */ /* 0x040fe20000000000 */
[----:B--2---:R-:W-:Y:S01]  /*0410*/  @!P3 FMNMX R0, R0, R17, !PT ;  /* 0x000000110000b209 */ /* 0x004fe20007800000 */
[----:B------:R-:W-:-:S03]  /*0420*/  VIADD R17, R13, 0x5 ;  /* 0x000000050d117836 */ /* 0x000fc60000000000 */
[----:B------:R-:W-:Y:S02]  /*0430*/  ISETP.GE.OR P3, PT, R18, UR8, P0 ;  /* 0x0000000812007c0c */ /* 0x000fe40008766670 */
[----:B---3--:R-:W-:Y:S02]  /*0440*/  @!P4 FMNMX R0, R0, R19, !PT ;  /* 0x000000130000c209 */ /* 0x008fe40007800000 */
[----:B------:R-:W-:Y:S01]  /*0450*/  ISETP.GE.OR P4, PT, R17, UR8, P0 ;  /* 0x0000000811007c0c */ /* 0x000fe20008786670 */
[C---:B------:R-:W-:Y:S01]  /*0460*/  VIADD R17, R13.reuse, 0x6 ;  /* 0x000000060d117836 */ /* 0x040fe20000000000 */
[----:B----4-:R-:W-:Y:S01]  /*0470*/  @!P6 FMNMX R0, R0, R21, !PT ;  /* 0x000000150000e209 */ /* 0x010fe20007800000 */
[----:B------:R-:W-:-:S03]  /*0480*/  VIADD R18, R13, 0x7 ;  /* 0x000000070d127836 */ /* 0x000fc60000000000 */
[----:B------:R-:W-:Y:S02]  /*0490*/  ISETP.GE.OR P6, PT, R17, UR8, P0 ;  /* 0x0000000811007c0c */ /* 0x000fe400087c6670 */
[----:B-----5:R-:W-:Y:S01]  /*04a0*/  @!P5 FMNMX R0, R0, R23, !PT ;  /* 0x000000170000d209 */ /* 0x020fe20007800000 */
[----:B------:R-:W2:Y:S01]  /*04b0*/  @!P3 LDG.E R17, desc[UR6][R8.64+0x10] ;  /* 0x000010060811b981 */ /* 0x000ea2000c1e1900 */
[----:B------:R-:W-:-:S03]  /*04c0*/  ISETP.GE.OR P5, PT, R18, UR8, P0 ;  /* 0x0000000812007c0c */ /* 0x000fc600087a6670 */
[----:B------:R-:W3:Y:S06]  /*04d0*/  @!P4 LDG.E R19, desc[UR6][R8.64+0x14] ;  /* 0x000014060813c981 */ /* 0x000eec000c1e1900 */
[----:B------:R-:W4:Y:S04]  /*04e0*/  @!P6 LDG.E R21, desc[UR6][R8.64+0x18] ;  /* 0x000018060815e981 */ /* 0x000f28000c1e1900 */
[----:B------:R-:W5:Y:S01]  /*04f0*/  @!P5 LDG.E R23, desc[UR6][R8.64+0x1c] ;  /* 0x00001c060817d981 */ /* 0x000f62000c1e1900 */
[C---:B------:R-:W-:Y:S01]  /*0500*/  VIADD R18, R13.reuse, 0x8 ;  /* 0x000000080d127836 */ /* 0x040fe20000000000 */
[----:B--2---:R-:W-:Y:S01]  /*0510*/  @!P3 FMNMX R0, R0, R17, !PT ;  /* 0x000000110000b209 */ /* 0x004fe20007800000 */
[----:B------:R-:W-:-:S03]  /*0520*/  VIADD R17, R13, 0x9 ;  /* 0x000000090d117836 */ /* 0x000fc60000000000 */
[----:B------:R-:W-:Y:S02]  /*0530*/  ISETP.GE.OR P3, PT, R18, UR8, P0 ;  /* 0x0000000812007c0c */ /* 0x000fe40008766670 */
[----:B---3--:R-:W-:Y:S02]  /*0540*/  @!P4 FMNMX R0, R0, R19, !PT ;  /* 0x000000130000c209 */ /* 0x008fe40007800000 */
[----:B------:R-:W-:Y:S01]  /*0550*/  ISETP.GE.OR P4, PT, R17, UR8, P0 ;  /* 0x0000000811007c0c */ /* 0x000fe20008786670 */
[C---:B------:R-:W-:Y:S02]  /*0560*/  VIADD R17, R13.reuse, 0xa ;  /* 0x0000000a0d117836 */ /* 0x040fe40000000000 */
[----:B------:R-:W-:Y:S01]  /*0570*/  VIADD R18, R13, 0xb ;  /* 0x0000000b0d127836 */ /* 0x000fe20000000000 */
[----:B----4-:R-:W-:Y:S02]  /*0580*/  @!P6 FMNMX R0, R0, R21, !PT ;  /* 0x000000150000e209 */ /* 0x010fe40007800000 */
[----:B------:R-:W-:-:S02]  /*0590*/  ISETP.GE.OR P6, PT, R17, UR8, P0 ;  /* 0x0000000811007c0c */ /* 0x000fc400087c6670 */
        /* <DEDUP_REMOVED lines=16> */
[----:B-----5:R-:W-:Y:S02]  /*06a0*/  @!P5 FMNMX R0, R0, R23, !PT ;  /* 0x000000170000d209 */ /* 0x020fe40007800000 */
[----:B------:R-:W-:Y:S02]  /*06b0*/  ISETP.GE.OR P5, PT, R13, UR8, P0 ;  /* 0x000000080d007c0c */ /* 0x000fe400087a6670 */
[----:B------:R-:W2:Y:S04]  /*06c0*/  @!P3 LDG.E R13, desc[UR6][R8.64+0x30] ;  /* 0x00003006080db981 */ /* 0x000ea8000c1e1900 */
[----:B------:R-:W3:Y:S04]  /*06d0*/  @!P4 LDG.E R17, desc[UR6][R8.64+0x34] ;  /* 0x000034060811c981 */ /* 0x000ee8000c1e1900 */
[----:B------:R-:W4:Y:S04]  /*06e0*/  @!P6 LDG.E R19, desc[UR6][R8.64+0x38] ;  /* 0x000038060813e981 */ /* 0x000f28000c1e1900 */
[----:B------:R-:W5:Y:S01]  /*06f0*/  @!P5 LDG.E R21, desc[UR6][R8.64+0x3c] ;  /* 0x00003c060815d981 */ /* 0x000f62000c1e1900 */
[----:B------:R-:W-:Y:S01]  /*0700*/  UIADD3 UR5, UPT, UPT, UR5, 0x10, URZ ;  /* 0x0000001005057890 */ /* 0x000fe2000fffe0ff */
[----:B--2---:R-:W-:-:S05]  /*0710*/  @!P3 FMNMX R0, R0, R13, !PT ;  /* 0x0000000d0000b209 */ /* 0x004fca0007800000 */
[----:B------:R-:W-:Y:S02]  /*0720*/  ISETP.NE.AND P3, PT, R10, UR5, PT ;  /* 0x000000050a007c0c */ /* 0x000fe4000bf65270 */
[----:B---3--:R-:W-:-:S04]  /*0730*/  @!P4 FMNMX R0, R0, R17, !PT ;  /* 0x000000110000c209 */ /* 0x008fc80007800000 */
[----:B----4-:R-:W-:-:S04]  /*0740*/  @!P6 FMNMX R0, R0, R19, !PT ;  /* 0x000000130000e209 */ /* 0x010fc80007800000 */
[----:B-----5:R-:W-:-:S03]  /*0750*/  @!P5 FMNMX R0, R0, R21, !PT ;  /* 0x000000150000d209 */ /* 0x020fc60007800000 */
[----:B------:R-:W-:Y:S05]  /*0760*/  @P3 BRA `(.L_x_2) ;  /* 0xfffffff800ec3947 */ /* 0x000fea000383ffff */
[----:B------:R-:W-:-:S07]  /*0770*/  IMAD.MOV.U32 R8, RZ, RZ, R10 ;  /* 0x000000ffff087224 */ /* 0x000fce00078e000a */
.L_x_1:
[----:B------:R-:W-:-:S13]  /*0780*/  ISETP.NE.AND P0, PT, R16, RZ, PT ;  /* 0x000000ff1000720c */ /* 0x000fda0003f05270 */
[----:B------:R-:W-:Y:S05]  /*0790*/  @!P0 BRA `(.L_x_3) ;  /* 0x0000000400648947 */ /* 0x000fea0003800000 */
[----:B------:R-:W-:Y:S01]  /*07a0*/  ISETP.NE.AND P3, PT, R15, RZ, PT ;  /* 0x000000ff0f00720c */ /* 0x000fe20003f65270 */
[----:B------:R-:W-:-:S12]  /*07b0*/  @!P1 BRA `(.L_x_4) ;  /* 0x0000000000989947 */ /* 0x000fd80003800000 */
[----:B------:R-:W0:Y:S01]  /*07c0*/  LDCU.64 UR8, c[0x0][0x390] ;  /* 0x00007200ff0877ac */ /* 0x000e220008000a00 */
[----:B------:R-:W1:Y:S01]  /*07d0*/  LDC.64 R6, c[0x0][0x380] ;  /* 0x0000e000ff067b82 */ /* 0x000e620000000a00 */
[----:B------:R-:W-:Y:S01]  /*07e0*/  IMAD R19, R3, R14, R8 ;  /* 0x0000000e03137224 */ /* 0x000fe200078e0208 */
[----:B0-----:R-:W-:-:S03]  /*07f0*/  ISETP.GE.AND P0, PT, R11, UR8, PT ;  /* 0x000000080b007c0c */ /* 0x001fc6000bf06270 */
[----:B------:R-:W-:Y:S01]  /*0800*/  IMAD R9, R12, UR9, R19 ;  /* 0x000000090c097c24 */ /* 0x000fe2000f8e0213 */
[----:B------:R-:W-:-:S03]  /*0810*/  ISETP.GE.OR P4, PT, R19, UR9, P0 ;  /* 0x0000000913007c0c */ /* 0x000fc60008786670 */
[----:B-1----:R-:W-:-:S10]  /*0820*/  IMAD.WIDE R6, R9, 0x4, R6 ;  /* 0x0000000409067825 */ /* 0x002fd400078e0206 */
[----:B------:R-:W2:Y:S01]  /*0830*/  @!P4 LDG.E R9, desc[UR6][R6.64] ;  /* 0x000000060609c981 */ /* 0x000ea2000c1e1900 */
[C---:B------:R-:W-:Y:S02]  /*0840*/  VIADD R13, R19.reuse, 0x1 ;  /* 0x00000001130d7836 */ /* 0x040fe40000000000 */
[----:B------:R-:W-:-:S03]  /*0850*/  VIADD R17, R19, 0x2 ;  /* 0x0000000213117836 */ /* 0x000fc60000000000 */
[----:B------:R-:W-:Y:S01]  /*0860*/  ISETP.GE.OR P6, PT, R13, UR9, P0 ;  /* 0x000000090d007c0c */ /* 0x000fe200087c6670 */
[----:B------:R-:W-:Y:S01]  /*0870*/  VIADD R13, R19, 0x3 ;  /* 0x00000003130d7836 */ /* 0x000fe20000000000 */
[----:B------:R-:W-:Y:S02]  /*0880*/  ISETP.GE.OR P5, PT, R17, UR9, P0 ;  /* 0x0000000911007c0c */ /* 0x000fe400087a6670 */
[----:B--2---:R-:W-:Y:S02]  /*0890*/  @!P4 FMNMX R0, R0, R9, !PT ;  /* 0x000000090000c209 */ /* 0x004fe40007800000 */
[----:B------:R-:W-:-:S07]  /*08a0*/  ISETP.GE.OR P4, PT, R13, UR9, P0 ;  /* 0x000000090d007c0c */ /* 0x000fce0008786670 */
[----:B------:R-:W2:Y:S04]  /*08b0*/  @!P6 LDG.E R9, desc[UR6][R6.64+0x4] ;  /* 0x000004060609e981 */ /* 0x000ea8000c1e1900 */
[----:B------:R-:W3:Y:S04]  /*08c0*/  @!P5 LDG.E R13, desc[UR6][R6.64+0x8] ;  /* 0x00000806060dd981 */ /* 0x000ee8000c1e1900 */
[----:B------:R-:W4:Y:S01]  /*08d0*/  @!P4 LDG.E R17, desc[UR6][R6.64+0xc] ;  /* 0x00000c060611c981 */ /* 0x000f22000c1e1900 */
[C---:B------:R-:W-:Y:S01]  /*08e0*/  VIADD R18, R19.reuse, 0x4 ;  /* 0x0000000413127836 */ /* 0x040fe20000000000 */
[----:B--2---:R-:W-:Y:S01]  /*08f0*/  @!P6 FMNMX R0, R0, R9, !PT ;  /* 0x000000090000e209 */ /* 0x004fe20007800000 */
[----:B------:R-:W-:-:S03]  /*0900*/  VIADD R9, R19, 0x5 ;  /* 0x0000000513097836 */ /* 0x000fc60000000000 */
[----:B------:R-:W-:Y:S02]  /*0910*/  ISETP.GE.OR P6, PT, R18, UR9, P0 ;  /* 0x0000000912007c0c */ /* 0x000fe400087c6670 */
[----:B---3--:R-:W-:Y:S01]  /*0920*/  @!P5 FMNMX R0, R0, R13, !PT ;  /* 0x0000000d0000d209 */ /* 0x008fe20007800000 */
[----:B------:R-:W-:Y:S01]  /*0930*/  VIADD R13, R19, 0x6 ;  /* 0x00000006130d7836 */ /* 0x000fe20000000000 */
[----:B------:R-:W-:Y:S01]  /*0940*/  ISETP.GE.OR P5, PT, R9, UR9, P0 ;  /* 0x0000000909007c0c */ /* 0x000fe200087a6670 */
[----:B------:R-:W-:Y:S01]  /*0950*/  VIADD R9, R19, 0x7 ;  /* 0x0000000713097836 */ /* 0x000fe20000000000 */
[----:B----4-:R-:W-:Y:S02]  /*0960*/  @!P4 FMNMX R0, R0, R17, !PT ;  /* 0x000000110000c209 */ /* 0x010fe40007800000 */
[----:B------:R-:W-:Y:S02]  /*0970*/  ISETP.GE.OR P4, PT, R13, UR9, P0 ;  /* 0x000000090d007c0c */ /* 0x000fe40008786670 */
[----:B------:R-:W-:-:S03]  /*0980*/  ISETP.GE.OR P0, PT, R9, UR9, P0 ;  /* 0x0000000909007c0c */ /* 0x000fc60008706670 */
[----:B------:R-:W2:Y:S04]  /*0990*/  @!P6 LDG.E R9, desc[UR6][R6.64+0x10] ;  /* 0x000010060609e981 */ /* 0x000ea8000c1e1900 */
[----:B------:R-:W3:Y:S04]  /*09a0*/  @!P5 LDG.E R13, desc[UR6][R6.64+0x14] ;  /* 0x00001406060dd981 */ /* 0x000ee8000c1e1900 */
[----:B------:R-:W4:Y:S04]  /*09b0*/  @!P4 LDG.E R17, desc[UR6][R6.64+0x18] ;  /* 0x000018060611c981 */ /* 0x000f28000c1e1900 */
[----:B------:R-:W5:Y:S01]  /*09c0*/  @!P0 LDG.E R19, desc[UR6][R6.64+0x1c] ;  /* 0x00001c0606138981 */ /* 0x000f62000c1e1900 */
[----:B------:R-:W-:Y:S01]  /*09d0*/  VIADD R8, R8, 0x8 ;  /* 0x0000000808087836 */ /* 0x000fe20000000000 */
[----:B--2---:R-:W-:-:S04]  /*09e0*/  @!P6 FMNMX R0, R0, R9, !PT ;  /* 0x000000090000e209 */ /* 0x004fc80007800000 */
[----:B---3--:R-:W-:-:S04]  /*09f0*/  @!P5 FMNMX R0, R0, R13, !PT ;  /* 0x0000000d0000d209 */ /* 0x008fc80007800000 */
[----:B----4-:R-:W-:-:S04]  /*0a00*/  @!P4 FMNMX R0, R0, R17, !PT ;  /* 0x000000110000c209 */ /* 0x010fc80007800000 */
[----:B-----5:R-:W-:-:S07]  /*0a10*/  @!P0 FMNMX R0, R0, R19, !PT ;  /* 0x0000001300008209 */ /* 0x020fce0007800000 */
.L_x_4:
[----:B------:R-:W-:Y:S05]  /*0a20*/  @!P3 BRA `(.L_x_3) ;  /* 0x0000000000c0b947 */ /* 0x000fea0003800000 */
[----:B------:R-:W-:Y:S01]  /*0a30*/  ISETP.NE.AND P3, PT, R4, RZ, PT ;  /* 0x000000ff0400720c */ /* 0x000fe20003f65270 */
[----:B------:R-:W-:-:S12]  /*0a40*/  @!P2 BRA `(.L_x_5) ;  /* 0x000000000058a947 */ /* 0x000fd80003800000 */
[----:B------:R-:W0:Y:S01]  /*0a50*/  LDCU.64 UR8, c[0x0][0x390] ;  /* 0x00007200ff0877ac */ /* 0x000e220008000a00 */
[----:B------:R-:W1:Y:S01]  /*0a60*/  LDC.64 R6, c[0x0][0x380] ;  /* 0x0000e000ff067b82 */ /* 0x000e620000000a00 */
[----:B------:R-:W-:-:S04]  /*0a70*/  IMAD R13, R3, R14, R8 ;  /* 0x0000000e030d7224 */ /* 0x000fc800078e0208 */
[C---:B------:R-:W-:Y:S02]  /*0a80*/  VIADD R17, R13.reuse, 0x1 ;  /* 0x000000010d117836 */ /* 0x040fe40000000000 */
[----:B------:R-:W-:Y:S01]  /*0a90*/  VIADD R18, R13, 0x2 ;  /* 0x000000020d127836 */ /* 0x000fe20000000000 */
[----:B0-----:R-:W-:Y:S01]  /*0aa0*/  ISETP.GE.AND P0, PT, R11, UR8, PT ;  /* 0x000000080b007c0c */ /* 0x001fe2000bf06270 */
[----:B------:R-:W-:-:S03]  /*0ab0*/  IMAD R9, R12, UR9, R13 ;  /* 0x000000090c097c24 */ /* 0x000fc6000f8e020d */
[----:B------:R-:W-:Y:S02]  /*0ac0*/  ISETP.GE.OR P4, PT, R13, UR9, P0 ;  /* 0x000000090d007c0c */ /* 0x000fe40008786670 */
[----:B------:R-:W-:Y:S01]  /*0ad0*/  ISETP.GE.OR P5, PT, R17, UR9, P0 ;  /* 0x0000000911007c0c */ /* 0x000fe200087a6670 */
[----:B-1----:R-:W-:Y:S01]  /*0ae0*/  IMAD.WIDE R6, R9, 0x4, R6 ;  /* 0x0000000409067825 */ /* 0x002fe200078e0206 */
[----:B------:R-:W-:-:S03]  /*0af0*/  ISETP.GE.OR P6, PT, R18, UR9, P0 ;  /* 0x0000000912007c0c */ /* 0x000fc600087c6670 */
[----:B------:R-:W-:-:S05]  /*0b00*/  VIADD R9, R13, 0x3 ;  /* 0x000000030d097836 */ /* 0x000fca0000000000 */
[----:B------:R-:W-:Y:S02]  /*0b10*/  ISETP.GE.OR P0, PT, R9, UR9, P0 ;  /* 0x0000000909007c0c */ /* 0x000fe40008706670 */
        /* <DEDUP_REMOVED lines=9> */
.L_x_5:
[----:B------:R-:W-:Y:S05]  /*0bb0*/  @!P3 BRA `(.L_x_3) ;  /* 0x00000000005cb947 */ /* 0x000fea0003800000 */
[----:B------:R-:W0:Y:S01]  /*0bc0*/  LDCU.64 UR8, c[0x0][0x390] ;  /* 0x00007200ff0877ac */ /* 0x000e220008000a00 */
[----:B------:R-:W1:Y:S01]  /*0bd0*/  LDC.64 R6, c[0x0][0x380] ;  /* 0x0000e000ff067b82 */ /* 0x000e620000000a00 */
[----:B------:R-:W-:Y:S01]  /*0be0*/  IMAD R13, R3, R14, R8 ;  /* 0x0000000e030d7224 */ /* 0x000fe200078e0208 */
[----:B------:R-:W-:Y:S01]  /*0bf0*/  BSSY.RECONVERGENT B0, `(.L_x_6) ;  /* 0x0000009000007945 */ /* 0x000fe20003800200 */
[----:B------:R-:W-:Y:S02]  /*0c00*/  ISETP.NE.AND P4, PT, R4, 0x1, PT ;  /* 0x000000010400780c */ /* 0x000fe40003f85270 */
[----:B0-----:R-:W-:Y:S01]  /*0c10*/  ISETP.GE.AND P0, PT, R11, UR8, PT ;  /* 0x000000080b007c0c */ /* 0x001fe2000bf06270 */
[----:B------:R-:W-:-:S03]  /*0c20*/  IMAD R9, R12, UR9, R13 ;  /* 0x000000090c097c24 */ /* 0x000fc6000f8e020d */
[----:B------:R-:W-:Y:S01]  /*0c30*/  ISETP.GE.OR P3, PT, R13, UR9, P0 ;  /* 0x000000090d007c0c */ /* 0x000fe20008766670 */
[----:B-1----:R-:W-:-:S12]  /*0c40*/  IMAD.WIDE R6, R9, 0x4, R6 ;  /* 0x0000000409067825 */ /* 0x002fd800078e0206 */
[----:B------:R-:W-:Y:S05]  /*0c50*/  @P3 BRA `(.L_x_7) ;  /* 0x0000000000083947 */ /* 0x000fea0003800000 */
[----:B------:R-:W2:Y:S02]  /*0c60*/  LDG.E R9, desc[UR6][R6.64] ;  /* 0x0000000606097981 */ /* 0x000ea4000c1e1900 */
[----:B--2---:R-:W-:-:S07]  /*0c70*/  FMNMX R0, R0, R9, !PT ;  /* 0x0000000900007209 */ /* 0x004fce0007800000 */
.L_x_7:
[----:B------:R-:W-:Y:S05]  /*0c80*/  BSYNC.RECONVERGENT B0 ;  /* 0x0000000000007941 */ /* 0x000fea0003800200 */
.L_x_6:
[----:B------:R-:W-:Y:S05]  /*0c90*/  @!P4 BRA `(.L_x_3) ;  /* 0x000000000024c947 */ /* 0x000fea0003800000 */
[C---:B------:R-:W-:Y:S02]  /*0ca0*/  VIADD R9, R13.reuse, 0x1 ;  /* 0x000000010d097836 */ /* 0x040fe40000000000 */
[----:B------:R-:W-:-:S03]  /*0cb0*/  VIADD R8, R13, 0x2 ;  /* 0x000000020d087836 */ /* 0x000fc60000000000 */
[----:B------:R-:W-:Y:S02]  /*0cc0*/  ISETP.GE.OR P3, PT, R9, UR9, P0 ;  /* 0x0000000909007c0c */ /* 0x000fe40008766670 */
[----:B------:R-:W-:-:S04]  /*0cd0*/  ISETP.GE.OR P0, PT, R8, UR9, P0 ;  /* 0x0000000908007c0c */ /* 0x000fc80008706670 */
[----:B------:R-:W-:-:S07]  /*0ce0*/  ISETP.EQ.OR P0, PT, R4, 0x2, P0 ;  /* 0x000000020400780c */ /* 0x000fce0000702670 */
[----:B------:R-:W2:Y:S06]  /*0cf0*/  @!P3 LDG.E R9, desc[UR6][R6.64+0x4] ;  /* 0x000004060609b981 */ /* 0x000eac000c1e1900 */
[----:B------:R-:W3:Y:S01]  /*0d00*/  @!P0 LDG.E R11, desc[UR6][R6.64+0x8] ;  /* 0x00000806060b8981 */ /* 0x000ee2000c1e1900 */
[----:B--2---:R-:W-:-:S04]  /*0d10*/  @!P3 FMNMX R0, R0, R9, !PT ;  /* 0x000000090000b209 */ /* 0x004fc80007800000 */
[----:B---3--:R-:W-:-:S07]  /*0d20*/  @!P0 FMNMX R0, R0, R11, !PT ;  /* 0x0000000b00008209 */ /* 0x008fce0007800000 */
.L_x_3:
[----:B------:R-:W-:Y:S05]  /*0d30*/  BRA.U UP1, `(.L_x_8) ;  /* 0xfffffff501387547 */ /* 0x000fea000b83ffff */
.L_x_0:
[----:B------:R-:W0:Y:S01]  /*0d40*/  LDCU.64 UR8, c[0x0][0x398] ;  /* 0x00007300ff0877ac */ /* 0x000e220008000a00 */
[----:B------:R-:W1:Y:S01]  /*0d50*/  LDC.64 R6, c[0x0][0x388] ;  /* 0x0000e200ff067b82 */ /* 0x000e620000000a00 */
[----:B0-----:R-:W-:-:S04]  /*0d60*/  IMAD R2, R2, UR8, R5 ;  /* 0x0000000802027c24 */ /* 0x001fc8000f8e0205 */
[----:B------:R-:W-:-:S04]  /*0d70*/  IMAD R3, R2, UR9, R3 ;  /* 0x0000000902037c24 */ /* 0x000fc8000f8e0203 */
[----:B-1----:R-:W-:-:S05]  /*0d80*/  IMAD.WIDE R2, R3, 0x4, R6 ;  /* 0x0000000403027825 */ /* 0x002fca00078e0206 */
[----:B------:R-:W-:Y:S01]  /*0d90*/  STG.E desc[UR6][R2.64], R0 ;  /* 0x0000000002007986 */ /* 0x000fe2000c101906 */
[----:B------:R-:W-:Y:S05]  /*0da0*/  EXIT ;  /* 0x000000000000794d */ /* 0x000fea0003800000 */
.L_x_9:
[----:B------:R-:W-:-:S00]  /*0db0*/  BRA `(.L_x_9) ;  /* 0xfffffffc00fc7947 */ /* 0x000fc0000383ffff */
[----:B------:R-:W-:-:S00]  /*0dc0*/  NOP ;  /* 0x0000000000007918 */ /* 0x000fc00000000000 */
        /* <DEDUP_REMOVED lines=11> */
.L_x_10:


//--------------------- .nv.shared.reserved.0     --------------------------
	.section	.nv.shared.reserved.0,"aw",@nobits
	.weak		__nv_reservedSMEM_offset_0_alias
	.size		__nv_reservedSMEM_offset_0_alias, 0, 64
	.other		__nv_reservedSMEM_offset_0_alias,@"STO_CUDA_RESERVED_SHARED STV_DEFAULT"
__nv_reservedSMEM_offset_0_alias:
	.zero		0
	.zero		64


//--------------------- .nv.constant0._Z16maxPoolingKernelPKfPfiiiiiii --------------------------
	.section	.nv.constant0._Z16maxPoolingKernelPKfPfiiiiiii,"a",@progbits
	.sectionflags	@""
	.align	4
.nv.constant0._Z16maxPoolingKernelPKfPfiiiiiii:
	.zero		940


//--------------------- SYMBOLS --------------------------

	.type		.nv.reservedSmem.offset0,@object
	.size		.nv.reservedSmem.offset0,0x4
